	.headerflags	@"EF_CUDA_TEXMODE_UNIFIED EF_CUDA_64BIT_ADDRESS EF_CUDA_ACCELERATORS EF_CUDA_SM90 EF_CUDA_VIRTUAL_SM(EF_CUDA_SM90)"
	.elftype	@"ET_EXEC"


//--------------------- .nv.info                  --------------------------
	.section	.nv.info,"",@"SHT_CUDA_INFO"
	.align	4


	//----- nvinfo : EIATTR_REGCOUNT
	.align		4
        /*0000*/ 	.byte	0x04, 0x2f
        /*0002*/ 	.short	(.L_2 - .L_1)
	.align		4
.L_1:
        /*0004*/ 	.word	index@(triton_per_fused_native_group_norm_26)
        /*0008*/ 	.word	0x00000016


	//----- nvinfo : EIATTR_MIN_STACK_SIZE
	.align		4
.L_2:
        /*000c*/ 	.byte	0x04, 0x12
        /*000e*/ 	.short	(.L_4 - .L_3)
	.align		4
.L_3:
        /*0010*/ 	.word	index@(triton_per_fused_native_group_norm_26)
        /*0014*/ 	.word	0x00000000


	//----- nvinfo : EIATTR_FRAME_SIZE
	.align		4
.L_4:
        /*0018*/ 	.byte	0x04, 0x11
        /*001a*/ 	.short	(.L_6 - .L_5)
	.align		4
.L_5:
        /*001c*/ 	.word	index@(triton_per_fused_native_group_norm_26)
        /*0020*/ 	.word	0x00000000


	//----- nvinfo : EIATTR_MIN_STACK_SIZE
	.align		4
.L_6:
        /*0024*/ 	.byte	0x04, 0x12
        /*0026*/ 	.short	(.L_8 - .L_7)
	.align		4
.L_7:
        /*0028*/ 	.word	index@(triton_per_fused_native_group_norm_26)
        /*002c*/ 	.word	0x00000000
.L_8:


//--------------------- .nv.info.triton_per_fused_native_group_norm_26 --------------------------
	.section	.nv.info.triton_per_fused_native_group_norm_26,"",@"SHT_CUDA_INFO"
	.sectionflags	@""
	.align	4


	//----- nvinfo : EIATTR_CUDA_API_VERSION
	.align		4
        /*0000*/ 	.byte	0x04, 0x37
        /*0002*/ 	.short	(.L_10 - .L_9)
.L_9:
        /*0004*/ 	.word	0x0000007c


	//----- nvinfo : EIATTR_KPARAM_INFO
	.align		4
.L_10:
        /*0008*/ 	.byte	0x04, 0x17
        /*000a*/ 	.short	(.L_12 - .L_11)
.L_11:
        /*000c*/ 	.word	0x00000000
        /*0010*/ 	.short	0x0004
        /*0012*/ 	.short	0x001c
        /*0014*/ 	.byte	0x00, 0xf0, 0x11, 0x00


	//----- nvinfo : EIATTR_KPARAM_INFO
	.align		4
.L_12:
        /*0018*/ 	.byte	0x04, 0x17
        /*001a*/ 	.short	(.L_14 - .L_13)
.L_13:
        /*001c*/ 	.word	0x00000000
        /*0020*/ 	.short	0x0003
        /*0022*/ 	.short	0x0018
        /*0024*/ 	.byte	0x00, 0xf0, 0x11, 0x00


	//----- nvinfo : EIATTR_KPARAM_INFO
	.align		4
.L_14:
        /*0028*/ 	.byte	0x04, 0x17
        /*002a*/ 	.short	(.L_16 - .L_15)
.L_15:
        /*002c*/ 	.word	0x00000000
        /*0030*/ 	.short	0x0002
        /*0032*/ 	.short	0x0010
        /*0034*/ 	.byte	0x00, 0xf4, 0x21, 0x00


	//----- nvinfo : EIATTR_KPARAM_INFO
	.align		4
.L_16:
        /*0038*/ 	.byte	0x04, 0x17
        /*003a*/ 	.short	(.L_18 - .L_17)
.L_17:
        /*003c*/ 	.word	0x00000000
        /*0040*/ 	.short	0x0001
        /*0042*/ 	.short	0x0008
        /*0044*/ 	.byte	0x00, 0xf4, 0x21, 0x00


	//----- nvinfo : EIATTR_KPARAM_INFO
	.align		4
.L_18:
        /*0048*/ 	.byte	0x04, 0x17
        /*004a*/ 	.short	(.L_20 - .L_19)
.L_19:
        /*004c*/ 	.word	0x00000000
        /*0050*/ 	.short	0x0000
        /*0052*/ 	.short	0x0000
        /*0054*/ 	.byte	0x00, 0xf4, 0x21, 0x00


	//----- nvinfo : EIATTR_SPARSE_MMA_MASK
	.align		4
.L_20:
        /*0058*/ 	.byte	0x03, 0x50
        /*005a*/ 	.short	0x0000


	//----- nvinfo : EIATTR_MAXREG_COUNT
	.align		4
        /*005c*/ 	.byte	0x03, 0x1b
        /*005e*/ 	.short	0x00ff


	//----- nvinfo : EIATTR_COOP_GROUP_MASK_REGIDS
	.align		4
        /*0060*/ 	.byte	0x04, 0x29
        /*0062*/ 	.short	(.L_22 - .L_21)


	//   ....[0]....
.L_21:
        /*0064*/ 	.word	0xffffffff


	//   ....[1]....
        /*0068*/ 	.word	0xffffffff


	//   ....[2]....
        /*006c*/ 	.word	0xffffffff


	//   ....[3]....
        /*0070*/ 	.word	0xffffffff


	//   ....[4]....
        /*0074*/ 	.word	0xffffffff


	//   ....[5]....
        /*0078*/ 	.word	0xffffffff


	//   ....[6]....
        /*007c*/ 	.word	0xffffffff


	//   ....[7]....
        /*0080*/ 	.word	0xffffffff


	//   ....[8]....
        /*0084*/ 	.word	0xffffffff


	//   ....[9]....
        /*0088*/ 	.word	0xffffffff


	//   ....[10]....
        /*008c*/ 	.word	0xffffffff


	//   ....[11]....
        /*0090*/ 	.word	0xffffffff


	//   ....[12]....
        /*0094*/ 	.word	0xffffffff


	//   ....[13]....
        /*0098*/ 	.word	0xffffffff


	//   ....[14]....
        /*009c*/ 	.word	0xffffffff


	//   ....[15]....
        /*00a0*/ 	.word	0xffffffff


	//----- nvinfo : EIATTR_COOP_GROUP_INSTR_OFFSETS
	.align		4
.L_22:
        /*00a4*/ 	.byte	0x04, 0x28
        /*00a6*/ 	.short	(.L_24 - .L_23)


	//   ....[0]....
.L_23:
        /*00a8*/ 	.word	0x000002b0


	//   ....[1]....
        /*00ac*/ 	.word	0x000002c0


	//   ....[2]....
        /*00b0*/ 	.word	0x000002f0


	//   ....[3]....
        /*00b4*/ 	.word	0x00000300


	//   ....[4]....
        /*00b8*/ 	.word	0x00000330


	//   ....[5]....
        /*00bc*/ 	.word	0x00000340


	//   ....[6]....
        /*00c0*/ 	.word	0x00000370


	//   ....[7]....
        /*00c4*/ 	.word	0x00000380


	//   ....[8]....
        /*00c8*/ 	.word	0x000004d0


	//   ....[9]....
        /*00cc*/ 	.word	0x000004e0


	//   ....[10]....
        /*00d0*/ 	.word	0x00000510


	//   ....[11]....
        /*00d4*/ 	.word	0x00000520


	//   ....[12]....
        /*00d8*/ 	.word	0x00000570


	//   ....[13]....
        /*00dc*/ 	.word	0x00000580


	//   ....[14]....
        /*00e0*/ 	.word	0x00000610


	//   ....[15]....
        /*00e4*/ 	.word	0x00000620


	//----- nvinfo : EIATTR_EXIT_INSTR_OFFSETS
	.align		4
.L_24:
        /*00e8*/ 	.byte	0x04, 0x1c
        /*00ea*/ 	.short	(.L_26 - .L_25)


	//   ....[0]....
.L_25:
        /*00ec*/ 	.word	0x00000750


	//   ....[1]....
        /*00f0*/ 	.word	0x00000780


	//----- nvinfo : EIATTR_REQNTID
	.align		4
.L_26:
        /*00f4*/ 	.byte	0x04, 0x10
        /*00f6*/ 	.short	(.L_28 - .L_27)
.L_27:
        /*00f8*/ 	.word	0x00000100
        /*00fc*/ 	.word	0x00000001
        /*0100*/ 	.word	0x00000001


	//----- nvinfo : EIATTR_CBANK_PARAM_SIZE
	.align		4
.L_28:
        /*0104*/ 	.byte	0x03, 0x19
        /*0106*/ 	.short	0x0020


	//----- nvinfo : EIATTR_PARAM_CBANK
	.align		4
        /*0108*/ 	.byte	0x04, 0x0a
        /*010a*/ 	.short	(.L_30 - .L_29)
	.align		4
.L_29:
        /*010c*/ 	.word	index@(.nv.constant0.triton_per_fused_native_group_norm_26)
        /*0110*/ 	.short	0x0210
        /*0112*/ 	.short	0x0020


	//----- nvinfo : EIATTR_SW_WAR
	.align		4
.L_30:
        /*0114*/ 	.byte	0x04, 0x36
        /*0116*/ 	.short	(.L_32 - .L_31)
.L_31:
        /*0118*/ 	.word	0x00000008
.L_32:


//--------------------- .nv.callgraph             --------------------------
	.section	.nv.callgraph,"",@"SHT_CUDA_CALLGRAPH"
	.align	4
	.sectionentsize	8
	.align		4
        /*0000*/ 	.word	0x00000000
	.align		4
        /*0004*/ 	.word	0xffffffff
	.align		4
        /*0008*/ 	.word	0x00000000
	.align		4
        /*000c*/ 	.word	0xfffffffe
	.align		4
        /*0010*/ 	.word	0x00000000
	.align		4
        /*0014*/ 	.word	0xfffffffd
	.align		4
        /*0018*/ 	.word	0x00000000
	.align		4
        /*001c*/ 	.word	0xfffffffc


//--------------------- .nv.constant4             --------------------------
	.section	.nv.constant4,"a",@progbits
	.align	8
	.align		8
.nv.constant4:
        /*0000*/ 	.dword	_$_str


//--------------------- .text.triton_per_fused_native_group_norm_26 --------------------------
	.section	.text.triton_per_fused_native_group_norm_26,"ax",@progbits
	.sectionflags	@"SHF_BARRIERS=1"
	.align	128
        .global         triton_per_fused_native_group_norm_26
        .type           triton_per_fused_native_group_norm_26,@function
        .size           triton_per_fused_native_group_norm_26,(.L_x_1 - triton_per_fused_native_group_norm_26)
        .other          triton_per_fused_native_group_norm_26,@"STO_CUDA_ENTRY STV_DEFAULT"
triton_per_fused_native_group_norm_26:
.text.triton_per_fused_native_group_norm_26:
[----:B------:R-:W0:Y:S02]  /*0000*/  LDC R1, c[0x0][0x28] ;  /* 0x00000a00ff017b82 */ /* 0x000e240000000800 */
[----:B------:R-:W1:Y:S01]  /*0010*/  S2R R0, SR_TID.X ;  /* 0x0000000000007919 */ /* 0x000e620000002100 */
[----:B------:R-:W2:Y:S01]  /*0020*/  LDC.64 R14, c[0x0][0x218] ;  /* 0x00008600ff0e7b82 */ /* 0x000ea20000000a00 */
[----:B------:R-:W-:Y:S02]  /*0030*/  CS2R R8, SRZ ;  /* 0x0000000000087805 */ /* 0x000fe4000001ff00 */
[----:B------:R-:W-:Y:S01]  /*0040*/  CS2R R10, SRZ ;  /* 0x00000000000a7805 */ /* 0x000fe2000001ff00 */
[----:B------:R-:W3:Y:S01]  /*0050*/  S2R R3, SR_CTAID.X ;  /* 0x0000000000037919 */ /* 0x000ee20000002500 */
[----:B------:R-:W-:Y:S01]  /*0060*/  ULDC.64 UR6, c[0x0][0x208] ;  /* 0x0000820000067ab9 */ /* 0x000fe20000000a00 */
[----:B-1----:R-:W-:Y:S02]  /*0070*/  SHF.R.U32.HI R2, RZ, 0x4, R0 ;  /* 0x00000004ff027819 */ /* 0x002fe40000011600 */
[----:B------:R-:W-:Y:S02]  /*0080*/  SHF.L.U32 R4, R0, 0x2, RZ ;  /* 0x0000000200047819 */ /* 0x000fe400000006ff */
[----:B---3--:R-:W-:-:S02]  /*0090*/  SHF.L.U32 R3, R3, 0x5, RZ ;  /* 0x0000000503037819 */ /* 0x008fc400000006ff */
[----:B------:R-:W-:Y:S02]  /*00a0*/  SGXT.U32 R2, R2, 0x4 ;  /* 0x000000040202781a */ /* 0x000fe40000000000 */
[----:B------:R-:W-:Y:S02]  /*00b0*/  LOP3.LUT R6, R4, 0x3c, RZ, 0xc0, !PT ;  /* 0x0000003c04067812 */ /* 0x000fe400078ec0ff */
[----:B------:R-:W-:Y:S02]  /*00c0*/  LOP3.LUT R4, R3, R2, RZ, 0xfc, !PT ;  /* 0x0000000203047212 */ /* 0x000fe400078efcff */
[----:B------:R-:W-:Y:S02]  /*00d0*/  LOP3.LUT R5, R3, 0x10, R2, 0xfe, !PT ;  /* 0x0000001003057812 */ /* 0x000fe400078efe02 */
[C---:B------:R-:W-:Y:S02]  /*00e0*/  LEA R13, R4.reuse, R6, 0x6 ;  /* 0x00000006040d7211 */ /* 0x040fe400078e30ff */
[----:B------:R-:W-:-:S02]  /*00f0*/  ISETP.GE.AND P0, PT, R4, 0x80, PT ;  /* 0x000000800400780c */ /* 0x000fc40003f06270 */
[----:B------:R-:W-:Y:S01]  /*0100*/  ISETP.GE.AND P1, PT, R5, 0x80, PT ;  /* 0x000000800500780c */ /* 0x000fe20003f26270 */
[----:B--2---:R-:W-:Y:S01]  /*0110*/  IMAD.WIDE R12, R13, 0x4, R14 ;  /* 0x000000040d0c7825 */ /* 0x004fe200078e020e */
[----:B------:R-:W-:Y:S02]  /*0120*/  LEA R7, R5, R6, 0x6 ;  /* 0x0000000605077211 */ /* 0x000fe400078e30ff */
[----:B------:R-:W-:-:S03]  /*0130*/  CS2R R4, SRZ ;  /* 0x0000000000047805 */ /* 0x000fc6000001ff00 */
[----:B------:R-:W-:Y:S01]  /*0140*/  IMAD.WIDE R14, R7, 0x4, R14 ;  /* 0x00000004070e7825 */ /* 0x000fe200078e020e */
[----:B------:R-:W-:-:S05]  /*0150*/  CS2R R6, SRZ ;  /* 0x0000000000067805 */ /* 0x000fca000001ff00 */
[----:B------:R-:W2:Y:S04]  /*0160*/  @!P1 LDG.E.128 R8, desc[UR6][R14.64] ;  /* 0x000000060e089981 */ /* 0x000ea8000c1e1d00 */
[----:B------:R-:W3:Y:S01]  /*0170*/  @!P0 LDG.E.128 R4, desc[UR6][R12.64] ;  /* 0x000000060c048981 */ /* 0x000ee2000c1e1d00 */
[----:B------:R-:W1:Y:S01]  /*0180*/  S2UR UR5, SR_CgaCtaId ;  /* 0x00000000000579c3 */ /* 0x000e620000008800 */
[----:B------:R-:W-:Y:S02]  /*0190*/  UMOV UR4, 0x400 ;  /* 0x0000040000047882 */ /* 0x000fe40000000000 */
[----:B-1----:R-:W-:Y:S01]  /*01a0*/  UPRMT UR4, UR5, 0x654, UR4 ;  /* 0x0000065405047896 */ /* 0x002fe20008000004 */
[----:B--2---:R-:W-:Y:S02]  /*01b0*/  SEL R8, R8, RZ, !P1 ;  /* 0x000000ff08087207 */ /* 0x004fe40004800000 */
[----:B------:R-:W-:-:S02]  /*01c0*/  SEL R9, R9, RZ, !P1 ;  /* 0x000000ff09097207 */ /* 0x000fc40004800000 */
[----:B---3--:R-:W-:Y:S02]  /*01d0*/  SEL R4, R4, RZ, !P0 ;  /* 0x000000ff04047207 */ /* 0x008fe40004000000 */
[----:B------:R-:W-:Y:S01]  /*01e0*/  SEL R5, R5, RZ, !P0 ;  /* 0x000000ff05057207 */ /* 0x000fe20004000000 */
[----:B------:R-:W-:Y:S01]  /*01f0*/  FADD R19, R8, R9 ;  /* 0x0000000908137221 */ /* 0x000fe20000000000 */
[----:B------:R-:W-:Y:S02]  /*0200*/  SEL R6, R6, RZ, !P0 ;  /* 0x000000ff06067207 */ /* 0x000fe40004000000 */
[----:B------:R-:W-:Y:S01]  /*0210*/  SEL R10, R10, RZ, !P1 ;  /* 0x000000ff0a0a7207 */ /* 0x000fe20004800000 */
[----:B------:R-:W-:Y:S01]  /*0220*/  FADD R17, R4, R5 ;  /* 0x0000000504117221 */ /* 0x000fe20000000000 */
[----:B------:R-:W-:Y:S02]  /*0230*/  SEL R7, R7, RZ, !P0 ;  /* 0x000000ff07077207 */ /* 0x000fe40004000000 */
[----:B------:R-:W-:Y:S01]  /*0240*/  SEL R11, R11, RZ, !P1 ;  /* 0x000000ff0b0b7207 */ /* 0x000fe20004800000 */
[----:B------:R-:W-:Y:S01]  /*0250*/  FADD R12, R6, R17 ;  /* 0x00000011060c7221 */ /* 0x000fe20000000000 */
[----:B------:R-:W-:-:S03]  /*0260*/  FADD R14, R10, R19 ;  /* 0x000000130a0e7221 */ /* 0x000fc60000000000 */
[----:B------:R-:W-:Y:S01]  /*0270*/  FADD R12, R7, R12 ;  /* 0x0000000c070c7221 */ /* 0x000fe20000000000 */
[----:B------:R-:W-:-:S04]  /*0280*/  FADD R14, R11, R14 ;  /* 0x0000000e0b0e7221 */ /* 0x000fc80000000000 */
[----:B------:R-:W-:Y:S02]  /*0290*/  FSEL R12, R12, RZ, !P0 ;  /* 0x000000ff0c0c7208 */ /* 0x000fe40004000000 */
[----:B------:R-:W-:-:S03]  /*02a0*/  FSEL R14, R14, RZ, !P1 ;  /* 0x000000ff0e0e7208 */ /* 0x000fc60004800000 */
[----:B------:R-:W1:Y:S04]  /*02b0*/  SHFL.BFLY PT, R13, R12, 0x8, 0x1f ;  /* 0x0d001f000c0d7f89 */ /* 0x000e6800000e0000 */
[----:B------:R-:W2:Y:S01]  /*02c0*/  SHFL.BFLY PT, R15, R14, 0x8, 0x1f ;  /* 0x0d001f000e0f7f89 */ /* 0x000ea200000e0000 */
[----:B-1----:R-:W-:Y:S01]  /*02d0*/  FADD R13, R12, R13 ;  /* 0x0000000d0c0d7221 */ /* 0x002fe20000000000 */
[----:B--2---:R-:W-:-:S04]  /*02e0*/  FADD R17, R14, R15 ;  /* 0x0000000f0e117221 */ /* 0x004fc80000000000 */
        /* <DEDUP_REMOVED lines=11> */
[----:B--2---:R-:W-:-:S03]  /*03a0*/  FADD R14, R19, R14 ;  /* 0x0000000e130e7221 */ /* 0x004fc60000000000 */
[----:B------:R-:W-:Y:S01]  /*03b0*/  FFMA R5, R12, -0.015625, R5 ;  /* 0xbc8000000c057823 */ /* 0x000fe20000000005 */
[----:B------:R-:W-:Y:S01]  /*03c0*/  FFMA R9, R14, -0.015625, R9 ;  /* 0xbc8000000e097823 */ /* 0x000fe20000000009 */
[----:B------:R-:W-:Y:S02]  /*03d0*/  FFMA R4, R12, -0.015625, R4 ;  /* 0xbc8000000c047823 */ /* 0x000fe40000000004 */
[----:B------:R-:W-:Y:S01]  /*03e0*/  FMUL R5, R5, R5 ;  /* 0x0000000505057220 */ /* 0x000fe20000400000 */
[----:B------:R-:W-:Y:S01]  /*03f0*/  FFMA R8, R14, -0.015625, R8 ;  /* 0xbc8000000e087823 */ /* 0x000fe20000000008 */
[----:B------:R-:W-:Y:S01]  /*0400*/  FMUL R9, R9, R9 ;  /* 0x0000000909097220 */ /* 0x000fe20000400000 */
[----:B------:R-:W-:Y:S01]  /*0410*/  FFMA R6, R12, -0.015625, R6 ;  /* 0xbc8000000c067823 */ /* 0x000fe20000000006 */
[----:B------:R-:W-:Y:S01]  /*0420*/  FFMA R5, R4, R4, R5 ;  /* 0x0000000404057223 */ /* 0x000fe20000000005 */
[----:B------:R-:W-:Y:S01]  /*0430*/  FFMA R10, R14, -0.015625, R10 ;  /* 0xbc8000000e0a7823 */ /* 0x000fe2000000000a */
[----:B------:R-:W-:Y:S01]  /*0440*/  FFMA R9, R8, R8, R9 ;  /* 0x0000000808097223 */ /* 0x000fe20000000009 */
[----:B------:R-:W-:Y:S01]  /*0450*/  FFMA R7, R12, -0.015625, R7 ;  /* 0xbc8000000c077823 */ /* 0x000fe20000000007 */
[----:B------:R-:W-:Y:S01]  /*0460*/  FFMA R6, R6, R6, R5 ;  /* 0x0000000606067223 */ /* 0x000fe20000000005 */
[----:B------:R-:W-:Y:S01]  /*0470*/  FFMA R11, R14, -0.015625, R11 ;  /* 0xbc8000000e0b7823 */ /* 0x000fe2000000000b */
[----:B------:R-:W-:-:S02]  /*0480*/  FFMA R10, R10, R10, R9 ;  /* 0x0000000a0a0a7223 */ /* 0x000fc40000000009 */
[----:B------:R-:W-:Y:S02]  /*0490*/  FFMA R6, R7, R7, R6 ;  /* 0x0000000707067223 */ /* 0x000fe40000000006 */
[----:B------:R-:W-:-:S03]  /*04a0*/  FFMA R10, R11, R11, R10 ;  /* 0x0000000b0b0a7223 */ /* 0x000fc6000000000a */
        /* <DEDUP_REMOVED lines=8> */
[----:B------:R-:W-:-:S05]  /*0530*/  LEA R9, R2, UR4, 0x2 ;  /* 0x0000000402097c11 */ /* 0x000fca000f8e10ff */
[----:B------:R-:W-:Y:S01]  /*0540*/  STS [R9], R12 ;  /* 0x0000000c09007388 */ /* 0x000fe20000000800 */
[----:B-1----:R-:W-:Y:S01]  /*0550*/  FADD R4, R5, R4 ;  /* 0x0000000405047221 */ /* 0x002fe20000000000 */
[----:B--2---:R-:W-:-:S04]  /*0560*/  FADD R11, R8, R7 ;  /* 0x00000007080b7221 */ /* 0x004fc80000000000 */
[----:B------:R-:W1:Y:S04]  /*0570*/  SHFL.BFLY PT, R7, R4, 0x2, 0x1f ;  /* 0x0c401f0004077f89 */ /* 0x000e6800000e0000 */
[----:B------:R-:W2:Y:S04]  /*0580*/  SHFL.BFLY PT, R16, R11, 0x2, 0x1f ;  /* 0x0c401f000b107f89 */ /* 0x000ea800000e0000 */
[----:B------:R-:W-:Y:S01]  /*0590*/  STS [R9+0x40], R14 ;  /* 0x0000400e09007388 */ /* 0x000fe20000000800 */
[----:B------:R-:W-:-:S04]  /*05a0*/  LOP3.LUT R2, R0, 0x1f, RZ, 0xc0, !PT ;  /* 0x0000001f00027812 */ /* 0x000fc800078ec0ff */
[----:B------:R-:W-:Y:S01]  /*05b0*/  LEA R8, R2, UR4, 0x2 ;  /* 0x0000000402087c11 */ /* 0x000fe2000f8e10ff */
[----:B------:R-:W-:Y:S01]  /*05c0*/  BAR.SYNC.DEFER_BLOCKING 0x0 ;  /* 0x0000000000007b1d */ /* 0x000fe20000010000 */
[----:B-1----:R-:W-:Y:S01]  /*05d0*/  FADD R7, R4, R7 ;  /* 0x0000000704077221 */ /* 0x002fe20000000000 */
[----:B------:R-:W-:-:S06]  /*05e0*/  HFMA2.MMA R12, -RZ, RZ, 1.125, 0 ;  /* 0x3c800000ff0c7435 */ /* 0x000fcc00000001ff */
[----:B------:R-:W1:Y:S01]  /*05f0*/  LDC.64 R4, c[0x0][0x210] ;  /* 0x00008400ff047b82 */ /* 0x000e620000000a00 */
[----:B--2---:R-:W-:Y:S01]  /*0600*/  FADD R16, R11, R16 ;  /* 0x000000100b107221 */ /* 0x004fe20000000000 */
[----:B------:R-:W2:Y:S04]  /*0610*/  SHFL.BFLY PT, R6, R7, 0x1, 0x1f ;  /* 0x0c201f0007067f89 */ /* 0x000ea800000e0000 */
[----:B------:R-:W3:Y:S04]  /*0620*/  SHFL.BFLY PT, R13, R16, 0x1, 0x1f ;  /* 0x0c201f00100d7f89 */ /* 0x000ee800000e0000 */
[----:B------:R-:W-:Y:S01]  /*0630*/  LDS R10, [R8] ;  /* 0x00000000080a7984 */ /* 0x000fe20000000800 */
[----:B--2---:R-:W-:Y:S01]  /*0640*/  FADD R2, R7, R6 ;  /* 0x0000000607027221 */ /* 0x004fe20000000000 */
[----:B------:R-:W-:Y:S01]  /*0650*/  BAR.SYNC.DEFER_BLOCKING 0x0 ;  /* 0x0000000000007b1d */ /* 0x000fe20000010000 */
[----:B---3--:R-:W-:-:S07]  /*0660*/  FADD R18, R16, R13 ;  /* 0x0000000d10127221 */ /* 0x008fce0000000000 */
[----:B------:R-:W2:Y:S01]  /*0670*/  LDC.64 R6, c[0x0][0x220] ;  /* 0x00008800ff067b82 */ /* 0x000ea20000000a00 */
[----:B------:R1:W-:Y:S04]  /*0680*/  STS [R9], R2 ;  /* 0x0000000209007388 */ /* 0x0003e80000000800 */
[----:B------:R-:W-:Y:S03]  /*0690*/  STS [R9+0x40], R18 ;  /* 0x0000401209007388 */ /* 0x000fe60000000800 */
[----:B------:R-:W-:Y:S06]  /*06a0*/  BAR.SYNC.DEFER_BLOCKING 0x0 ;  /* 0x0000000000007b1d */ /* 0x000fec0000010000 */
[----:B------:R-:W3:Y:S02]  /*06b0*/  LDS R11, [R8] ;  /* 0x00000000080b7984 */ /* 0x000ee40000000800 */
[----:B------:R-:W-:Y:S01]  /*06c0*/  BAR.SYNC.DEFER_BLOCKING 0x0 ;  /* 0x0000000000007b1d */ /* 0x000fe20000010000 */
[----:B------:R-:W-:-:S02]  /*06d0*/  LOP3.LUT P0, RZ, R0, 0xe0, RZ, 0xc0, !PT ;  /* 0x000000e000ff7812 */ /* 0x000fc4000780c0ff */
[----:B------:R-:W-:-:S04]  /*06e0*/  LOP3.LUT R13, R3, 0x1f, R0, 0xf8, !PT ;  /* 0x0000001f030d7812 */ /* 0x000fc800078ef800 */
[C---:B------:R-:W-:Y:S01]  /*06f0*/  ISETP.LT.AND P0, PT, R13.reuse, 0x80, !P0 ;  /* 0x000000800d00780c */ /* 0x040fe20004701270 */
[----:B-1----:R-:W-:-:S04]  /*0700*/  IMAD.WIDE R2, R13, 0x4, R4 ;  /* 0x000000040d027825 */ /* 0x002fc800078e0204 */
[----:B--2---:R-:W-:-:S04]  /*0710*/  IMAD.WIDE R4, R13, 0x4, R6 ;  /* 0x000000040d047825 */ /* 0x004fc800078e0206 */
[----:B---3--:R-:W-:-:S06]  /*0720*/  FFMA R11, R11, R12, 9.9999997473787516356e-06 ;  /* 0x3727c5ac0b0b7423 */ /* 0x008fcc000000000c */
[----:B------:R-:W1:Y:S02]  /*0730*/  MUFU.RSQ R11, R11 ;  /* 0x0000000b000b7308 */ /* 0x000e640000001400 */
[----:B-1----:R1:W-:Y:S01]  /*0740*/  @P0 STG.E desc[UR6][R2.64], R11 ;  /* 0x0000000b02000986 */ /* 0x0023e2000c101906 */
[----:B------:R-:W-:Y:S05]  /*0750*/  @!P0 EXIT ;  /* 0x000000000000894d */ /* 0x000fea0003800000 */
[----:B-1----:R-:W-:-:S05]  /*0760*/  FMUL R3, R10, 0.015625 ;  /* 0x3c8000000a037820 */ /* 0x002fca0000400000 */
[----:B------:R-:W-:Y:S01]  /*0770*/  STG.E desc[UR6][R4.64], R3 ;  /* 0x0000000304007986 */ /* 0x000fe2000c101906 */
[----:B------:R-:W-:Y:S05]  /*0780*/  EXIT ;  /* 0x000000000000794d */ /* 0x000fea0003800000 */
.L_x_0:
[----:B------:R-:W-:-:S00]  /*0790*/  BRA `(.L_x_0) ;  /* 0xfffffffc00fc7947 */ /* 0x000fc0000383ffff */
[----:B------:R-:W-:-:S00]  /*07a0*/  NOP ;  /* 0x0000000000007918 */ /* 0x000fc00000000000 */
        /* <DEDUP_REMOVED lines=13> */
.L_x_1:


//--------------------- .nv.global.init           --------------------------
	.section	.nv.global.init,"aw",@progbits
.nv.global.init:
	.type		_$_str,@object
	.size		_$_str,(.L_0 - _$_str)
_$_str:
        /*0000*/ 	.byte	0x5f, 0x5f, 0x43, 0x55, 0x44, 0x41, 0x5f, 0x46, 0x54, 0x5a, 0x00
.L_0:


//--------------------- .nv.shared.triton_per_fused_native_group_norm_26 --------------------------
	.section	.nv.shared.triton_per_fused_native_group_norm_26,"aw",@nobits
	.sectionflags	@""
	.align	16
	.zero		1024


//--------------------- .nv.constant0.triton_per_fused_native_group_norm_26 --------------------------
	.section	.nv.constant0.triton_per_fused_native_group_norm_26,"a",@progbits
	.sectionflags	@""
	.align	4
.nv.constant0.triton_per_fused_native_group_norm_26:
	.zero		560
